//
// Generated by NVIDIA NVVM Compiler
//
// Compiler Build ID: CL-36424714
// Cuda compilation tools, release 13.0, V13.0.88
// Based on NVVM 20.0.0
//

.version 9.0
.target sm_100
.address_size 64

	// .globl	_Z3addPKiS0_Pi

.visible .entry _Z3addPKiS0_Pi(
	.param .u64 .ptr .align 1 _Z3addPKiS0_Pi_param_0,
	.param .u64 .ptr .align 1 _Z3addPKiS0_Pi_param_1,
	.param .u64 .ptr .align 1 _Z3addPKiS0_Pi_param_2
)
{
	.reg .b32 	%r<4>;
	.reg .b64 	%rd<7>;

	ld.param.u64 	%rd1, [_Z3addPKiS0_Pi_param_0];
	ld.param.u64 	%rd2, [_Z3addPKiS0_Pi_param_1];
	ld.param.u64 	%rd3, [_Z3addPKiS0_Pi_param_2];
	cvta.to.global.u64 	%rd4, %rd3;
	cvta.to.global.u64 	%rd5, %rd2;
	cvta.to.global.u64 	%rd6, %rd1;
	ld.global.u32 	%r1, [%rd6];
	ld.global.u32 	%r2, [%rd5];
	add.s32 	%r3, %r2, %r1;
	st.global.u32 	[%rd4], %r3;
	ret;

}
	// .globl	_Z3subPKiS0_Pi
.visible .entry _Z3subPKiS0_Pi(
	.param .u64 .ptr .align 1 _Z3subPKiS0_Pi_param_0,
	.param .u64 .ptr .align 1 _Z3subPKiS0_Pi_param_1,
	.param .u64 .ptr .align 1 _Z3subPKiS0_Pi_param_2
)
{
	.reg .b32 	%r<4>;
	.reg .b64 	%rd<7>;

	ld.param.u64 	%rd1, [_Z3subPKiS0_Pi_param_0];
	ld.param.u64 	%rd2, [_Z3subPKiS0_Pi_param_1];
	ld.param.u64 	%rd3, [_Z3subPKiS0_Pi_param_2];
	cvta.to.global.u64 	%rd4, %rd3;
	cvta.to.global.u64 	%rd5, %rd2;
	cvta.to.global.u64 	%rd6, %rd1;
	ld.global.u32 	%r1, [%rd6];
	ld.global.u32 	%r2, [%rd5];
	sub.s32 	%r3, %r1, %r2;
	st.global.u32 	[%rd4], %r3;
	ret;

}
	// .globl	_Z3mulPKiS0_Pi
.visible .entry _Z3mulPKiS0_Pi(
	.param .u64 .ptr .align 1 _Z3mulPKiS0_Pi_param_0,
	.param .u64 .ptr .align 1 _Z3mulPKiS0_Pi_param_1,
	.param .u64 .ptr .align 1 _Z3mulPKiS0_Pi_param_2
)
{
	.reg .b32 	%r<4>;
	.reg .b64 	%rd<7>;

	ld.param.u64 	%rd1, [_Z3mulPKiS0_Pi_param_0];
	ld.param.u64 	%rd2, [_Z3mulPKiS0_Pi_param_1];
	ld.param.u64 	%rd3, [_Z3mulPKiS0_Pi_param_2];
	cvta.to.global.u64 	%rd4, %rd3;
	cvta.to.global.u64 	%rd5, %rd2;
	cvta.to.global.u64 	%rd6, %rd1;
	ld.global.u32 	%r1, [%rd6];
	ld.global.u32 	%r2, [%rd5];
	mul.lo.s32 	%r3, %r2, %r1;
	st.global.u32 	[%rd4], %r3;
	ret;

}


// ===== COMPILED SASS (sm_100) =====

	.target	sm_100

	.elftype	@"ET_EXEC"


//--------------------- .note.nv.tkinfo           --------------------------
	.section	.note.nv.tkinfo,"",@"SHT_NOTE"
	.sectionflags	@"SHF_NOTE_NV_TKINFO"
	.tkinfo
        /*0018*/ 	.word	0x00000002
        /*0030*/ 	.string	""
        /*0030*/ 	.string	"ptxas"
        /*0030*/ 	.string	"Cuda compilation tools, release 13.0, V13.0.88"
        /*0030*/ 	.string	"Build cuda_13.0.r13.0/compiler.36424714_0"
        /*0030*/ 	.string	"-arch sm_100 -m 64 "



//--------------------- .note.nv.cuinfo           --------------------------
	.section	.note.nv.cuinfo,"",@"SHT_NOTE"
	.sectionflags	@"SHF_NOTE_NV_CUINFO"
        /*0018*/ 	.short	0x0002
        /*001a*/ 	.short	0x0064
        /*001c*/ 	.short	0x0082
	.zero		2


//--------------------- .nv.info                  --------------------------
	.section	.nv.info,"",@"SHT_CUDA_INFO"
	.align	4


	//----- nvinfo : EIATTR_REGCOUNT
	.align		4
        /*0000*/ 	.byte	0x04, 0x2f
        /*0002*/ 	.short	(.L_1 - .L_0)
	.align		4
.L_0:
        /*0004*/ 	.word	index@(_Z3addPKiS0_Pi)
        /*0008*/ 	.word	0x0000000c


	//----- nvinfo : EIATTR_FRAME_SIZE
	.align		4
.L_1:
        /*000c*/ 	.byte	0x04, 0x11
        /*000e*/ 	.short	(.L_3 - .L_2)
	.align		4
.L_2:
        /*0010*/ 	.word	index@(_Z3addPKiS0_Pi)
        /*0014*/ 	.word	0x00000000


	//----- nvinfo : EIATTR_REGCOUNT
	.align		4
.L_3:
        /*0018*/ 	.byte	0x04, 0x2f
        /*001a*/ 	.short	(.L_5 - .L_4)
	.align		4
.L_4:
        /*001c*/ 	.word	index@(_Z3subPKiS0_Pi)
        /*0020*/ 	.word	0x0000000c


	//----- nvinfo : EIATTR_FRAME_SIZE
	.align		4
.L_5:
        /*0024*/ 	.byte	0x04, 0x11
        /*0026*/ 	.short	(.L_7 - .L_6)
	.align		4
.L_6:
        /*0028*/ 	.word	index@(_Z3subPKiS0_Pi)
        /*002c*/ 	.word	0x00000000


	//----- nvinfo : EIATTR_REGCOUNT
	.align		4
.L_7:
        /*0030*/ 	.byte	0x04, 0x2f
        /*0032*/ 	.short	(.L_9 - .L_8)
	.align		4
.L_8:
        /*0034*/ 	.word	index@(_Z3mulPKiS0_Pi)
        /*0038*/ 	.word	0x0000000c


	//----- nvinfo : EIATTR_FRAME_SIZE
	.align		4
.L_9:
        /*003c*/ 	.byte	0x04, 0x11
        /*003e*/ 	.short	(.L_11 - .L_10)
	.align		4
.L_10:
        /*0040*/ 	.word	index@(_Z3mulPKiS0_Pi)
        /*0044*/ 	.word	0x00000000


	//----- nvinfo : EIATTR_MIN_STACK_SIZE
	.align		4
.L_11:
        /*0048*/ 	.byte	0x04, 0x12
        /*004a*/ 	.short	(.L_13 - .L_12)
	.align		4
.L_12:
        /*004c*/ 	.word	index@(_Z3mulPKiS0_Pi)
        /*0050*/ 	.word	0x00000000


	//----- nvinfo : EIATTR_MIN_STACK_SIZE
	.align		4
.L_13:
        /*0054*/ 	.byte	0x04, 0x12
        /*0056*/ 	.short	(.L_15 - .L_14)
	.align		4
.L_14:
        /*0058*/ 	.word	index@(_Z3subPKiS0_Pi)
        /*005c*/ 	.word	0x00000000


	//----- nvinfo : EIATTR_MIN_STACK_SIZE
	.align		4
.L_15:
        /*0060*/ 	.byte	0x04, 0x12
        /*0062*/ 	.short	(.L_17 - .L_16)
	.align		4
.L_16:
        /*0064*/ 	.word	index@(_Z3addPKiS0_Pi)
        /*0068*/ 	.word	0x00000000
.L_17:


//--------------------- .nv.compat                --------------------------
	.section	.nv.compat,"",@"SHT_CUDA_COMPAT_INFO"
	.align	4
        /*0000*/ 	.byte	0x02, 0x09, 0x00, 0x00, 0x02, 0x02, 0x01, 0x00, 0x02, 0x05, 0x05, 0x00, 0x03, 0x07, 0x01, 0x01
        /*0010*/ 	.byte	0x02, 0x03, 0x00, 0x00, 0x02, 0x06, 0x01, 0x00, 0x04, 0x0b, 0x08, 0x00, 0x09, 0x00, 0x00, 0x00
        /*0020*/ 	.byte	0x00, 0x00, 0x00, 0x00


//--------------------- .nv.info._Z3mulPKiS0_Pi   --------------------------
	.section	.nv.info._Z3mulPKiS0_Pi,"",@"SHT_CUDA_INFO"
	.sectionflags	@""
	.align	4


	//----- nvinfo : EIATTR_CUDA_API_VERSION
	.align		4
        /*0000*/ 	.byte	0x04, 0x37
        /*0002*/ 	.short	(.L_19 - .L_18)
.L_18:
        /*0004*/ 	.word	0x00000082


	//----- nvinfo : EIATTR_KPARAM_INFO
	.align		4
.L_19:
        /*0008*/ 	.byte	0x04, 0x17
        /*000a*/ 	.short	(.L_21 - .L_20)
.L_20:
        /*000c*/ 	.word	0x00000000
        /*0010*/ 	.short	0x0002
        /*0012*/ 	.short	0x0010
        /*0014*/ 	.byte	0x00, 0xf5, 0x21, 0x00


	//----- nvinfo : EIATTR_KPARAM_INFO
	.align		4
.L_21:
        /*0018*/ 	.byte	0x04, 0x17
        /*001a*/ 	.short	(.L_23 - .L_22)
.L_22:
        /*001c*/ 	.word	0x00000000
        /*0020*/ 	.short	0x0001
        /*0022*/ 	.short	0x0008
        /*0024*/ 	.byte	0x00, 0xf5, 0x21, 0x00


	//----- nvinfo : EIATTR_KPARAM_INFO
	.align		4
.L_23:
        /*0028*/ 	.byte	0x04, 0x17
        /*002a*/ 	.short	(.L_25 - .L_24)
.L_24:
        /*002c*/ 	.word	0x00000000
        /*0030*/ 	.short	0x0000
        /*0032*/ 	.short	0x0000
        /*0034*/ 	.byte	0x00, 0xf5, 0x21, 0x00


	//----- nvinfo : EIATTR_SPARSE_MMA_MASK
	.align		4
.L_25:
        /*0038*/ 	.byte	0x03, 0x50
        /*003a*/ 	.short	0x0000


	//----- nvinfo : EIATTR_MAXREG_COUNT
	.align		4
        /*003c*/ 	.byte	0x03, 0x1b
        /*003e*/ 	.short	0x00ff


	//----- nvinfo : EIATTR_MERCURY_ISA_VERSION
	.align		4
        /*0040*/ 	.byte	0x03, 0x5f
        /*0042*/ 	.short	0x0101


	//----- nvinfo : EIATTR_VRC_CTA_INIT_COUNT
	.align		4
        /*0044*/ 	.byte	0x02, 0x4a
	.zero		1
	.zero		1


	//----- nvinfo : EIATTR_EXIT_INSTR_OFFSETS
	.align		4
        /*0048*/ 	.byte	0x04, 0x1c
        /*004a*/ 	.short	(.L_27 - .L_26)


	//   ....[0]....
.L_26:
        /*004c*/ 	.word	0x00000090


	//----- nvinfo : EIATTR_CBANK_PARAM_SIZE
	.align		4
.L_27:
        /*0050*/ 	.byte	0x03, 0x19
        /*0052*/ 	.short	0x0018


	//----- nvinfo : EIATTR_PARAM_CBANK
	.align		4
        /*0054*/ 	.byte	0x04, 0x0a
        /*0056*/ 	.short	(.L_29 - .L_28)
	.align		4
.L_28:
        /*0058*/ 	.word	index@(.nv.constant0._Z3mulPKiS0_Pi)
        /*005c*/ 	.short	0x0380
        /*005e*/ 	.short	0x0018


	//----- nvinfo : EIATTR_SW_WAR
	.align		4
.L_29:
        /*0060*/ 	.byte	0x04, 0x36
        /*0062*/ 	.short	(.L_31 - .L_30)
.L_30:
        /*0064*/ 	.word	0x00000008
.L_31:


//--------------------- .nv.info._Z3subPKiS0_Pi   --------------------------
	.section	.nv.info._Z3subPKiS0_Pi,"",@"SHT_CUDA_INFO"
	.sectionflags	@""
	.align	4


	//----- nvinfo : EIATTR_CUDA_API_VERSION
	.align		4
        /*0000*/ 	.byte	0x04, 0x37
        /*0002*/ 	.short	(.L_33 - .L_32)
.L_32:
        /*0004*/ 	.word	0x00000082


	//----- nvinfo : EIATTR_KPARAM_INFO
	.align		4
.L_33:
        /*0008*/ 	.byte	0x04, 0x17
        /*000a*/ 	.short	(.L_35 - .L_34)
.L_34:
        /*000c*/ 	.word	0x00000000
        /*0010*/ 	.short	0x0002
        /*0012*/ 	.short	0x0010
        /*0014*/ 	.byte	0x00, 0xf5, 0x21, 0x00


	//----- nvinfo : EIATTR_KPARAM_INFO
	.align		4
.L_35:
        /*0018*/ 	.byte	0x04, 0x17
        /*001a*/ 	.short	(.L_37 - .L_36)
.L_36:
        /*001c*/ 	.word	0x00000000
        /*0020*/ 	.short	0x0001
        /*0022*/ 	.short	0x0008
        /*0024*/ 	.byte	0x00, 0xf5, 0x21, 0x00


	//----- nvinfo : EIATTR_KPARAM_INFO
	.align		4
.L_37:
        /*0028*/ 	.byte	0x04, 0x17
        /*002a*/ 	.short	(.L_39 - .L_38)
.L_38:
        /*002c*/ 	.word	0x00000000
        /*0030*/ 	.short	0x0000
        /*0032*/ 	.short	0x0000
        /*0034*/ 	.byte	0x00, 0xf5, 0x21, 0x00


	//----- nvinfo : EIATTR_SPARSE_MMA_MASK
	.align		4
.L_39:
        /*0038*/ 	.byte	0x03, 0x50
        /*003a*/ 	.short	0x0000


	//----- nvinfo : EIATTR_MAXREG_COUNT
	.align		4
        /*003c*/ 	.byte	0x03, 0x1b
        /*003e*/ 	.short	0x00ff


	//----- nvinfo : EIATTR_MERCURY_ISA_VERSION
	.align		4
        /*0040*/ 	.byte	0x03, 0x5f
        /*0042*/ 	.short	0x0101


	//----- nvinfo : EIATTR_VRC_CTA_INIT_COUNT
	.align		4
        /*0044*/ 	.byte	0x02, 0x4a
	.zero		1
	.zero		1


	//----- nvinfo : EIATTR_EXIT_INSTR_OFFSETS
	.align		4
        /*0048*/ 	.byte	0x04, 0x1c
        /*004a*/ 	.short	(.L_41 - .L_40)


	//   ....[0]....
.L_40:
        /*004c*/ 	.word	0x00000090


	//----- nvinfo : EIATTR_CBANK_PARAM_SIZE
	.align		4
.L_41:
        /*0050*/ 	.byte	0x03, 0x19
        /*0052*/ 	.short	0x0018


	//----- nvinfo : EIATTR_PARAM_CBANK
	.align		4
        /*0054*/ 	.byte	0x04, 0x0a
        /*0056*/ 	.short	(.L_43 - .L_42)
	.align		4
.L_42:
        /*0058*/ 	.word	index@(.nv.constant0._Z3subPKiS0_Pi)
        /*005c*/ 	.short	0x0380
        /*005e*/ 	.short	0x0018


	//----- nvinfo : EIATTR_SW_WAR
	.align		4
.L_43:
        /*0060*/ 	.byte	0x04, 0x36
        /*0062*/ 	.short	(.L_45 - .L_44)
.L_44:
        /*0064*/ 	.word	0x00000008
.L_45:


//--------------------- .nv.info._Z3addPKiS0_Pi   --------------------------
	.section	.nv.info._Z3addPKiS0_Pi,"",@"SHT_CUDA_INFO"
	.sectionflags	@""
	.align	4


	//----- nvinfo : EIATTR_CUDA_API_VERSION
	.align		4
        /*0000*/ 	.byte	0x04, 0x37
        /*0002*/ 	.short	(.L_47 - .L_46)
.L_46:
        /*0004*/ 	.word	0x00000082


	//----- nvinfo : EIATTR_KPARAM_INFO
	.align		4
.L_47:
        /*0008*/ 	.byte	0x04, 0x17
        /*000a*/ 	.short	(.L_49 - .L_48)
.L_48:
        /*000c*/ 	.word	0x00000000
        /*0010*/ 	.short	0x0002
        /*0012*/ 	.short	0x0010
        /*0014*/ 	.byte	0x00, 0xf5, 0x21, 0x00


	//----- nvinfo : EIATTR_KPARAM_INFO
	.align		4
.L_49:
        /*0018*/ 	.byte	0x04, 0x17
        /*001a*/ 	.short	(.L_51 - .L_50)
.L_50:
        /*001c*/ 	.word	0x00000000
        /*0020*/ 	.short	0x0001
        /*0022*/ 	.short	0x0008
        /*0024*/ 	.byte	0x00, 0xf5, 0x21, 0x00


	//----- nvinfo : EIATTR_KPARAM_INFO
	.align		4
.L_51:
        /*0028*/ 	.byte	0x04, 0x17
        /*002a*/ 	.short	(.L_53 - .L_52)
.L_52:
        /*002c*/ 	.word	0x00000000
        /*0030*/ 	.short	0x0000
        /*0032*/ 	.short	0x0000
        /*0034*/ 	.byte	0x00, 0xf5, 0x21, 0x00


	//----- nvinfo : EIATTR_SPARSE_MMA_MASK
	.align		4
.L_53:
        /*0038*/ 	.byte	0x03, 0x50
        /*003a*/ 	.short	0x0000


	//----- nvinfo : EIATTR_MAXREG_COUNT
	.align		4
        /*003c*/ 	.byte	0x03, 0x1b
        /*003e*/ 	.short	0x00ff


	//----- nvinfo : EIATTR_MERCURY_ISA_VERSION
	.align		4
        /*0040*/ 	.byte	0x03, 0x5f
        /*0042*/ 	.short	0x0101


	//----- nvinfo : EIATTR_VRC_CTA_INIT_COUNT
	.align		4
        /*0044*/ 	.byte	0x02, 0x4a
	.zero		1
	.zero		1


	//----- nvinfo : EIATTR_EXIT_INSTR_OFFSETS
	.align		4
        /*0048*/ 	.byte	0x04, 0x1c
        /*004a*/ 	.short	(.L_55 - .L_54)


	//   ....[0]....
.L_54:
        /*004c*/ 	.word	0x00000090


	//----- nvinfo : EIATTR_CBANK_PARAM_SIZE
	.align		4
.L_55:
        /*0050*/ 	.byte	0x03, 0x19
        /*0052*/ 	.short	0x0018


	//----- nvinfo : EIATTR_PARAM_CBANK
	.align		4
        /*0054*/ 	.byte	0x04, 0x0a
        /*0056*/ 	.short	(.L_57 - .L_56)
	.align		4
.L_56:
        /*0058*/ 	.word	index@(.nv.constant0._Z3addPKiS0_Pi)
        /*005c*/ 	.short	0x0380
        /*005e*/ 	.short	0x0018


	//----- nvinfo : EIATTR_SW_WAR
	.align		4
.L_57:
        /*0060*/ 	.byte	0x04, 0x36
        /*0062*/ 	.short	(.L_59 - .L_58)
.L_58:
        /*0064*/ 	.word	0x00000008
.L_59:


//--------------------- .nv.callgraph             --------------------------
	.section	.nv.callgraph,"",@"SHT_CUDA_CALLGRAPH"
	.align	4
	.sectionentsize	8
	.align		4
        /*0000*/ 	.word	0x00000000
	.align		4
        /*0004*/ 	.word	0xffffffff
	.align		4
        /*0008*/ 	.word	0x00000000
	.align		4
        /*000c*/ 	.word	0xfffffffe
	.align		4
        /*0010*/ 	.word	0x00000000
	.align		4
        /*0014*/ 	.word	0xfffffffd
	.align		4
        /*0018*/ 	.word	0x00000000
	.align		4
        /*001c*/ 	.word	0xfffffffc


//--------------------- .text._Z3mulPKiS0_Pi      --------------------------
	.section	.text._Z3mulPKiS0_Pi,"ax",@progbits
	.align	128
        .global         _Z3mulPKiS0_Pi
        .type           _Z3mulPKiS0_Pi,@function
        .size           _Z3mulPKiS0_Pi,(.L_x_3 - _Z3mulPKiS0_Pi)
        .other          _Z3mulPKiS0_Pi,@"STO_CUDA_ENTRY STV_DEFAULT"
_Z3mulPKiS0_Pi:
.text._Z3mulPKiS0_Pi:
[----:B------:R-:W-:Y:S08]  /*0000*/  LDC R1, c[0x0][0x37c] ;  /* 0x0000df00ff017b82 */ /* 0x000ff00000000800 */
[----:B------:R-:W0:Y:S01]  /*0010*/  LDC.64 R2, c[0x0][0x380] ;  /* 0x0000e000ff027b82 */ /* 0x000e220000000a00 */
[----:B------:R-:W0:Y:S07]  /*0020*/  LDCU.64 UR4, c[0x0][0x358] ;  /* 0x00006b00ff0477ac */ /* 0x000e2e0008000a00 */
[----:B------:R-:W1:Y:S01]  /*0030*/  LDC.64 R4, c[0x0][0x388] ;  /* 0x0000e200ff047b82 */ /* 0x000e620000000a00 */
[----:B0-----:R-:W2:Y:S04]  /*0040*/  LDG.E R2, desc[UR4][R2.64] ;  /* 0x0000000402027981 */ /* 0x001ea8000c1e1900 */
[----:B-1----:R-:W2:Y:S03]  /*0050*/  LDG.E R5, desc[UR4][R4.64] ;  /* 0x0000000404057981 */ /* 0x002ea6000c1e1900 */
[----:B------:R-:W0:Y:S01]  /*0060*/  LDC.64 R6, c[0x0][0x390] ;  /* 0x0000e400ff067b82 */ /* 0x000e220000000a00 */
[----:B--2---:R-:W-:-:S05]  /*0070*/  IMAD R9, R2, R5, RZ ;  /* 0x0000000502097224 */ /* 0x004fca00078e02ff */
[----:B0-----:R-:W-:Y:S01]  /*0080*/  STG.E desc[UR4][R6.64], R9 ;  /* 0x0000000906007986 */ /* 0x001fe2000c101904 */
[----:B------:R-:W-:Y:S05]  /*0090*/  EXIT ;  /* 0x000000000000794d */ /* 0x000fea0003800000 */
.L_x_0:
[----:B------:R-:W-:-:S00]  /*00a0*/  BRA `(.L_x_0) ;  /* 0xfffffffc00fc7947 */ /* 0x000fc0000383ffff */
[----:B------:R-:W-:-:S00]  /*00b0*/  NOP ;  /* 0x0000000000007918 */ /* 0x000fc00000000000 */
        /* <DEDUP_REMOVED lines=12> */
.L_x_3:


//--------------------- .text._Z3subPKiS0_Pi      --------------------------
	.section	.text._Z3subPKiS0_Pi,"ax",@progbits
	.align	128
        .global         _Z3subPKiS0_Pi
        .type           _Z3subPKiS0_Pi,@function
        .size           _Z3subPKiS0_Pi,(.L_x_4 - _Z3subPKiS0_Pi)
        .other          _Z3subPKiS0_Pi,@"STO_CUDA_ENTRY STV_DEFAULT"
_Z3subPKiS0_Pi:
.text._Z3subPKiS0_Pi:
[----:B------:R-:W-:Y:S08]  /*0000*/  LDC R1, c[0x0][0x37c] ;  /* 0x0000df00ff017b82 */ /* 0x000ff00000000800 */
[----:B------:R-:W0:Y:S01]  /*0010*/  LDC.64 R2, c[0x0][0x380] ;  /* 0x0000e000ff027b82 */ /* 0x000e220000000a00 */
[----:B------:R-:W0:Y:S07]  /*0020*/  LDCU.64 UR4, c[0x0][0x358] ;  /* 0x00006b00ff0477ac */ /* 0x000e2e0008000a00 */
[----:B------:R-:W1:Y:S01]  /*0030*/  LDC.64 R4, c[0x0][0x388] ;  /* 0x0000e200ff047b82 */ /* 0x000e620000000a00 */
[----:B0-----:R-:W2:Y:S04]  /*0040*/  LDG.E R2, desc[UR4][R2.64] ;  /* 0x0000000402027981 */ /* 0x001ea8000c1e1900 */
[----:B-1----:R-:W2:Y:S03]  /*0050*/  LDG.E R5, desc[UR4][R4.64] ;  /* 0x0000000404057981 */ /* 0x002ea6000c1e1900 */
[----:B------:R-:W0:Y:S01]  /*0060*/  LDC.64 R6, c[0x0][0x390] ;  /* 0x0000e400ff067b82 */ /* 0x000e220000000a00 */
[----:B--2---:R-:W-:-:S05]  /*0070*/  IADD3 R9, PT, PT, R2, -R5, RZ ;  /* 0x8000000502097210 */ /* 0x004fca0007ffe0ff */
[----:B0-----:R-:W-:Y:S01]  /*0080*/  STG.E desc[UR4][R6.64], R9 ;  /* 0x0000000906007986 */ /* 0x001fe2000c101904 */
[----:B------:R-:W-:Y:S05]  /*0090*/  EXIT ;  /* 0x000000000000794d */ /* 0x000fea0003800000 */
.L_x_1:
        /* <DEDUP_REMOVED lines=14> */
.L_x_4:


//--------------------- .text._Z3addPKiS0_Pi      --------------------------
	.section	.text._Z3addPKiS0_Pi,"ax",@progbits
	.align	128
        .global         _Z3addPKiS0_Pi
        .type           _Z3addPKiS0_Pi,@function
        .size           _Z3addPKiS0_Pi,(.L_x_5 - _Z3addPKiS0_Pi)
        .other          _Z3addPKiS0_Pi,@"STO_CUDA_ENTRY STV_DEFAULT"
_Z3addPKiS0_Pi:
.text._Z3addPKiS0_Pi:
[----:B------:R-:W-:Y:S08]  /*0000*/  LDC R1, c[0x0][0x37c] ;  /* 0x0000df00ff017b82 */ /* 0x000ff00000000800 */
[----:B------:R-:W0:Y:S01]  /*0010*/  LDC.64 R2, c[0x0][0x380] ;  /* 0x0000e000ff027b82 */ /* 0x000e220000000a00 */
[----:B------:R-:W0:Y:S07]  /*0020*/  LDCU.64 UR4, c[0x0][0x358] ;  /* 0x00006b00ff0477ac */ /* 0x000e2e0008000a00 */
[----:B------:R-:W1:Y:S01]  /*0030*/  LDC.64 R4, c[0x0][0x388] ;  /* 0x0000e200ff047b82 */ /* 0x000e620000000a00 */
[----:B0-----:R-:W2:Y:S04]  /*0040*/  LDG.E R2, desc[UR4][R2.64] ;  /* 0x0000000402027981 */ /* 0x001ea8000c1e1900 */
[----:B-1----:R-:W2:Y:S03]  /*0050*/  LDG.E R5, desc[UR4][R4.64] ;  /* 0x0000000404057981 */ /* 0x002ea6000c1e1900 */
[----:B------:R-:W0:Y:S01]  /*0060*/  LDC.64 R6, c[0x0][0x390] ;  /* 0x0000e400ff067b82 */ /* 0x000e220000000a00 */
[----:B--2---:R-:W-:-:S05]  /*0070*/  IADD3 R9, PT, PT, R2, R5, RZ ;  /* 0x0000000502097210 */ /* 0x004fca0007ffe0ff */
[----:B0-----:R-:W-:Y:S01]  /*0080*/  STG.E desc[UR4][R6.64], R9 ;  /* 0x0000000906007986 */ /* 0x001fe2000c101904 */
[----:B------:R-:W-:Y:S05]  /*0090*/  EXIT ;  /* 0x000000000000794d */ /* 0x000fea0003800000 */
.L_x_2:
        /* <DEDUP_REMOVED lines=14> */
.L_x_5:


//--------------------- .nv.shared.reserved.0     --------------------------
	.section	.nv.shared.reserved.0,"aw",@nobits
	.weak		__nv_reservedSMEM_offset_0_alias
	.size		__nv_reservedSMEM_offset_0_alias, 0, 64
	.other		__nv_reservedSMEM_offset_0_alias,@"STO_CUDA_RESERVED_SHARED STV_DEFAULT"
__nv_reservedSMEM_offset_0_alias:
	.zero		0
	.zero		64


//--------------------- .nv.constant0._Z3mulPKiS0_Pi --------------------------
	.section	.nv.constant0._Z3mulPKiS0_Pi,"a",@progbits
	.sectionflags	@""
	.align	4
.nv.constant0._Z3mulPKiS0_Pi:
	.zero		920


//--------------------- .nv.constant0._Z3subPKiS0_Pi --------------------------
	.section	.nv.constant0._Z3subPKiS0_Pi,"a",@progbits
	.sectionflags	@""
	.align	4
.nv.constant0._Z3subPKiS0_Pi:
	.zero		920


//--------------------- .nv.constant0._Z3addPKiS0_Pi --------------------------
	.section	.nv.constant0._Z3addPKiS0_Pi,"a",@progbits
	.sectionflags	@""
	.align	4
.nv.constant0._Z3addPKiS0_Pi:
	.zero		920


//--------------------- SYMBOLS --------------------------

	.type		.nv.reservedSmem.offset0,@object
	.size		.nv.reservedSmem.offset0,0x4
